//
// Generated by NVIDIA NVVM Compiler
//
// Compiler Build ID: CL-36424714
// Cuda compilation tools, release 13.0, V13.0.88
// Based on NVVM 20.0.0
//

.version 9.0
.target sm_100
.address_size 64

	// .globl	_Z14kernel_findMaxPKiiPi
// _ZZ14kernel_findMaxPKiiPiE5cache has been demoted

.visible .entry _Z14kernel_findMaxPKiiPi(
	.param .u64 .ptr .align 1 _Z14kernel_findMaxPKiiPi_param_0,
	.param .u32 _Z14kernel_findMaxPKiiPi_param_1,
	.param .u64 .ptr .align 1 _Z14kernel_findMaxPKiiPi_param_2
)
{
	.reg .pred 	%p<12>;
	.reg .b32 	%r<73>;
	.reg .b64 	%rd<15>;
	// demoted variable
	.shared .align 4 .b8 _ZZ14kernel_findMaxPKiiPiE5cache[4096];
	ld.param.u64 	%rd3, [_Z14kernel_findMaxPKiiPi_param_0];
	ld.param.u32 	%r30, [_Z14kernel_findMaxPKiiPi_param_1];
	ld.param.u64 	%rd2, [_Z14kernel_findMaxPKiiPi_param_2];
	cvta.to.global.u64 	%rd1, %rd3;
	mov.u32 	%r1, %tid.x;
	mov.u32 	%r2, %ctaid.x;
	shl.b32 	%r32, %r2, 10;
	or.b32  	%r66, %r32, %r1;
	mov.u32 	%r33, %nctaid.x;
	shl.b32 	%r4, %r33, 10;
	setp.ge.s32 	%p1, %r66, %r30;
	mov.b32 	%r71, 0;
	@%p1 bra 	$L__BB0_7;
	add.s32 	%r36, %r66, %r4;
	max.s32 	%r37, %r30, %r36;
	setp.lt.s32 	%p2, %r36, %r30;
	selp.u32 	%r38, 1, 0, %p2;
	add.s32 	%r39, %r36, %r38;
	sub.s32 	%r40, %r37, %r39;
	div.u32 	%r41, %r40, %r4;
	add.s32 	%r42, %r41, %r38;
	add.s32 	%r5, %r42, 1;
	and.b32  	%r6, %r5, 3;
	setp.lt.u32 	%p3, %r42, 3;
	mov.b32 	%r71, 0;
	@%p3 bra 	$L__BB0_4;
	and.b32  	%r44, %r5, -4;
	neg.s32 	%r62, %r44;
	mov.b32 	%r71, 0;
	mul.wide.s32 	%rd6, %r4, 4;
$L__BB0_3:
	mul.wide.s32 	%rd4, %r66, 4;
	add.s64 	%rd5, %rd1, %rd4;
	ld.global.u32 	%r45, [%rd5];
	add.s32 	%r46, %r45, %r71;
	add.s32 	%r47, %r66, %r4;
	add.s64 	%rd7, %rd5, %rd6;
	ld.global.u32 	%r48, [%rd7];
	add.s32 	%r49, %r48, %r46;
	add.s32 	%r50, %r47, %r4;
	add.s64 	%rd8, %rd7, %rd6;
	ld.global.u32 	%r51, [%rd8];
	add.s32 	%r52, %r51, %r49;
	add.s32 	%r53, %r50, %r4;
	add.s64 	%rd9, %rd8, %rd6;
	ld.global.u32 	%r54, [%rd9];
	add.s32 	%r71, %r54, %r52;
	add.s32 	%r66, %r53, %r4;
	add.s32 	%r62, %r62, 4;
	setp.ne.s32 	%p4, %r62, 0;
	@%p4 bra 	$L__BB0_3;
$L__BB0_4:
	setp.eq.s32 	%p5, %r6, 0;
	@%p5 bra 	$L__BB0_7;
	neg.s32 	%r68, %r6;
$L__BB0_6:
	.pragma "nounroll";
	mul.wide.s32 	%rd10, %r66, 4;
	add.s64 	%rd11, %rd1, %rd10;
	ld.global.u32 	%r55, [%rd11];
	add.s32 	%r71, %r55, %r71;
	add.s32 	%r66, %r66, %r4;
	add.s32 	%r68, %r68, 1;
	setp.ne.s32 	%p6, %r68, 0;
	@%p6 bra 	$L__BB0_6;
$L__BB0_7:
	shl.b32 	%r56, %r1, 2;
	mov.u32 	%r57, _ZZ14kernel_findMaxPKiiPiE5cache;
	add.s32 	%r25, %r57, %r56;
	st.shared.u32 	[%r25], %r71;
	bar.sync 	0;
	mov.u32 	%r72, %ntid.x;
	setp.lt.u32 	%p7, %r72, 2;
	@%p7 bra 	$L__BB0_12;
$L__BB0_8:
	mov.u32 	%r27, %r72;
	shr.u32 	%r72, %r27, 1;
	setp.ge.u32 	%p8, %r1, %r72;
	@%p8 bra 	$L__BB0_11;
	ld.shared.u32 	%r58, [%r25];
	shl.b32 	%r59, %r72, 2;
	add.s32 	%r60, %r25, %r59;
	ld.shared.u32 	%r29, [%r60];
	setp.ge.s32 	%p9, %r58, %r29;
	@%p9 bra 	$L__BB0_11;
	st.shared.u32 	[%r25], %r29;
$L__BB0_11:
	bar.sync 	0;
	setp.gt.u32 	%p10, %r27, 3;
	@%p10 bra 	$L__BB0_8;
$L__BB0_12:
	setp.ne.s32 	%p11, %r1, 0;
	@%p11 bra 	$L__BB0_14;
	ld.shared.u32 	%r61, [_ZZ14kernel_findMaxPKiiPiE5cache];
	cvta.to.global.u64 	%rd12, %rd2;
	mul.wide.u32 	%rd13, %r2, 4;
	add.s64 	%rd14, %rd12, %rd13;
	st.global.u32 	[%rd14], %r61;
$L__BB0_14:
	ret;

}
	// .globl	_Z16kernel_countSortPiS_ii
.visible .entry _Z16kernel_countSortPiS_ii(
	.param .u64 .ptr .align 1 _Z16kernel_countSortPiS_ii_param_0,
	.param .u64 .ptr .align 1 _Z16kernel_countSortPiS_ii_param_1,
	.param .u32 _Z16kernel_countSortPiS_ii_param_2,
	.param .u32 _Z16kernel_countSortPiS_ii_param_3
)
{
	.reg .pred 	%p<2>;
	.reg .b32 	%r<16>;
	.reg .b64 	%rd<9>;

	ld.param.u64 	%rd1, [_Z16kernel_countSortPiS_ii_param_0];
	ld.param.u64 	%rd2, [_Z16kernel_countSortPiS_ii_param_1];
	ld.param.u32 	%r3, [_Z16kernel_countSortPiS_ii_param_2];
	ld.param.u32 	%r2, [_Z16kernel_countSortPiS_ii_param_3];
	mov.u32 	%r4, %tid.x;
	mov.u32 	%r5, %ntid.x;
	mov.u32 	%r6, %ctaid.x;
	mad.lo.s32 	%r1, %r5, %r6, %r4;
	setp.ge.s32 	%p1, %r1, %r3;
	@%p1 bra 	$L__BB1_2;
	cvta.to.global.u64 	%rd3, %rd1;
	cvta.to.global.u64 	%rd4, %rd2;
	mul.wide.s32 	%rd5, %r1, 4;
	add.s64 	%rd6, %rd3, %rd5;
	ld.global.u32 	%r7, [%rd6];
	div.s32 	%r8, %r7, %r2;
	mul.hi.s32 	%r9, %r8, 1717986919;
	shr.u32 	%r10, %r9, 31;
	shr.s32 	%r11, %r9, 2;
	add.s32 	%r12, %r11, %r10;
	mul.lo.s32 	%r13, %r12, 10;
	sub.s32 	%r14, %r8, %r13;
	mul.wide.s32 	%rd7, %r14, 4;
	add.s64 	%rd8, %rd4, %rd7;
	atom.global.add.u32 	%r15, [%rd8], 1;
$L__BB1_2:
	ret;

}
	// .globl	_Z20kernel_outputToArrayPiS_i
.visible .entry _Z20kernel_outputToArrayPiS_i(
	.param .u64 .ptr .align 1 _Z20kernel_outputToArrayPiS_i_param_0,
	.param .u64 .ptr .align 1 _Z20kernel_outputToArrayPiS_i_param_1,
	.param .u32 _Z20kernel_outputToArrayPiS_i_param_2
)
{
	.reg .pred 	%p<2>;
	.reg .b32 	%r<7>;
	.reg .b64 	%rd<8>;

	ld.param.u64 	%rd1, [_Z20kernel_outputToArrayPiS_i_param_0];
	ld.param.u64 	%rd2, [_Z20kernel_outputToArrayPiS_i_param_1];
	ld.param.u32 	%r2, [_Z20kernel_outputToArrayPiS_i_param_2];
	mov.u32 	%r3, %tid.x;
	mov.u32 	%r4, %ctaid.x;
	mov.u32 	%r5, %ntid.x;
	mad.lo.s32 	%r1, %r4, %r5, %r3;
	setp.ge.s32 	%p1, %r1, %r2;
	@%p1 bra 	$L__BB2_2;
	cvta.to.global.u64 	%rd3, %rd2;
	cvta.to.global.u64 	%rd4, %rd1;
	mul.wide.s32 	%rd5, %r1, 4;
	add.s64 	%rd6, %rd3, %rd5;
	ld.global.u32 	%r6, [%rd6];
	add.s64 	%rd7, %rd4, %rd5;
	st.global.u32 	[%rd7], %r6;
$L__BB2_2:
	ret;

}


// ===== COMPILED SASS (sm_100) =====

	.target	sm_100

	.elftype	@"ET_EXEC"


//--------------------- .note.nv.tkinfo           --------------------------
	.section	.note.nv.tkinfo,"",@"SHT_NOTE"
	.sectionflags	@"SHF_NOTE_NV_TKINFO"
	.tkinfo
        /*0018*/ 	.word	0x00000002
        /*0030*/ 	.string	""
        /*0030*/ 	.string	"ptxas"
        /*0030*/ 	.string	"Cuda compilation tools, release 13.0, V13.0.88"
        /*0030*/ 	.string	"Build cuda_13.0.r13.0/compiler.36424714_0"
        /*0030*/ 	.string	"-arch sm_100 -m 64 "



//--------------------- .note.nv.cuinfo           --------------------------
	.section	.note.nv.cuinfo,"",@"SHT_NOTE"
	.sectionflags	@"SHF_NOTE_NV_CUINFO"
        /*0018*/ 	.short	0x0002
        /*001a*/ 	.short	0x0064
        /*001c*/ 	.short	0x0082
	.zero		2


//--------------------- .nv.info                  --------------------------
	.section	.nv.info,"",@"SHT_CUDA_INFO"
	.align	4


	//----- nvinfo : EIATTR_REGCOUNT
	.align		4
        /*0000*/ 	.byte	0x04, 0x2f
        /*0002*/ 	.short	(.L_1 - .L_0)
	.align		4
.L_0:
        /*0004*/ 	.word	index@(_Z14kernel_findMaxPKiiPi)
        /*0008*/ 	.word	0x00000020


	//----- nvinfo : EIATTR_FRAME_SIZE
	.align		4
.L_1:
        /*000c*/ 	.byte	0x04, 0x11
        /*000e*/ 	.short	(.L_3 - .L_2)
	.align		4
.L_2:
        /*0010*/ 	.word	index@(_Z14kernel_findMaxPKiiPi)
        /*0014*/ 	.word	0x00000000


	//----- nvinfo : EIATTR_REGCOUNT
	.align		4
.L_3:
        /*0018*/ 	.byte	0x04, 0x2f
        /*001a*/ 	.short	(.L_5 - .L_4)
	.align		4
.L_4:
        /*001c*/ 	.word	index@(_Z16kernel_countSortPiS_ii)
        /*0020*/ 	.word	0x0000000e


	//----- nvinfo : EIATTR_FRAME_SIZE
	.align		4
.L_5:
        /*0024*/ 	.byte	0x04, 0x11
        /*0026*/ 	.short	(.L_7 - .L_6)
	.align		4
.L_6:
        /*0028*/ 	.word	index@(_Z16kernel_countSortPiS_ii)
        /*002c*/ 	.word	0x00000000


	//----- nvinfo : EIATTR_REGCOUNT
	.align		4
.L_7:
        /*0030*/ 	.byte	0x04, 0x2f
        /*0032*/ 	.short	(.L_9 - .L_8)
	.align		4
.L_8:
        /*0034*/ 	.word	index@(_Z20kernel_outputToArrayPiS_i)
        /*0038*/ 	.word	0x0000000a


	//----- nvinfo : EIATTR_FRAME_SIZE
	.align		4
.L_9:
        /*003c*/ 	.byte	0x04, 0x11
        /*003e*/ 	.short	(.L_11 - .L_10)
	.align		4
.L_10:
        /*0040*/ 	.word	index@(_Z20kernel_outputToArrayPiS_i)
        /*0044*/ 	.word	0x00000000


	//----- nvinfo : EIATTR_MIN_STACK_SIZE
	.align		4
.L_11:
        /*0048*/ 	.byte	0x04, 0x12
        /*004a*/ 	.short	(.L_13 - .L_12)
	.align		4
.L_12:
        /*004c*/ 	.word	index@(_Z20kernel_outputToArrayPiS_i)
        /*0050*/ 	.word	0x00000000


	//----- nvinfo : EIATTR_MIN_STACK_SIZE
	.align		4
.L_13:
        /*0054*/ 	.byte	0x04, 0x12
        /*0056*/ 	.short	(.L_15 - .L_14)
	.align		4
.L_14:
        /*0058*/ 	.word	index@(_Z16kernel_countSortPiS_ii)
        /*005c*/ 	.word	0x00000000


	//----- nvinfo : EIATTR_MIN_STACK_SIZE
	.align		4
.L_15:
        /*0060*/ 	.byte	0x04, 0x12
        /*0062*/ 	.short	(.L_17 - .L_16)
	.align		4
.L_16:
        /*0064*/ 	.word	index@(_Z14kernel_findMaxPKiiPi)
        /*0068*/ 	.word	0x00000000
.L_17:


//--------------------- .nv.compat                --------------------------
	.section	.nv.compat,"",@"SHT_CUDA_COMPAT_INFO"
	.align	4
        /*0000*/ 	.byte	0x02, 0x09, 0x00, 0x00, 0x02, 0x02, 0x01, 0x00, 0x02, 0x05, 0x05, 0x00, 0x03, 0x07, 0x01, 0x01
        /*0010*/ 	.byte	0x02, 0x03, 0x00, 0x00, 0x02, 0x06, 0x01, 0x00, 0x04, 0x0b, 0x08, 0x00, 0x09, 0x00, 0x00, 0x00
        /*0020*/ 	.byte	0x00, 0x00, 0x00, 0x00


//--------------------- .nv.info._Z20kernel_outputToArrayPiS_i --------------------------
	.section	.nv.info._Z20kernel_outputToArrayPiS_i,"",@"SHT_CUDA_INFO"
	.sectionflags	@""
	.align	4


	//----- nvinfo : EIATTR_CUDA_API_VERSION
	.align		4
        /*0000*/ 	.byte	0x04, 0x37
        /*0002*/ 	.short	(.L_19 - .L_18)
.L_18:
        /*0004*/ 	.word	0x00000082


	//----- nvinfo : EIATTR_KPARAM_INFO
	.align		4
.L_19:
        /*0008*/ 	.byte	0x04, 0x17
        /*000a*/ 	.short	(.L_21 - .L_20)
.L_20:
        /*000c*/ 	.word	0x00000000
        /*0010*/ 	.short	0x0002
        /*0012*/ 	.short	0x0010
        /*0014*/ 	.byte	0x00, 0xf0, 0x11, 0x00


	//----- nvinfo : EIATTR_KPARAM_INFO
	.align		4
.L_21:
        /*0018*/ 	.byte	0x04, 0x17
        /*001a*/ 	.short	(.L_23 - .L_22)
.L_22:
        /*001c*/ 	.word	0x00000000
        /*0020*/ 	.short	0x0001
        /*0022*/ 	.short	0x0008
        /*0024*/ 	.byte	0x00, 0xf5, 0x21, 0x00


	//----- nvinfo : EIATTR_KPARAM_INFO
	.align		4
.L_23:
        /*0028*/ 	.byte	0x04, 0x17
        /*002a*/ 	.short	(.L_25 - .L_24)
.L_24:
        /*002c*/ 	.word	0x00000000
        /*0030*/ 	.short	0x0000
        /*0032*/ 	.short	0x0000
        /*0034*/ 	.byte	0x00, 0xf5, 0x21, 0x00


	//----- nvinfo : EIATTR_SPARSE_MMA_MASK
	.align		4
.L_25:
        /*0038*/ 	.byte	0x03, 0x50
        /*003a*/ 	.short	0x0000


	//----- nvinfo : EIATTR_MAXREG_COUNT
	.align		4
        /*003c*/ 	.byte	0x03, 0x1b
        /*003e*/ 	.short	0x00ff


	//----- nvinfo : EIATTR_MERCURY_ISA_VERSION
	.align		4
        /*0040*/ 	.byte	0x03, 0x5f
        /*0042*/ 	.short	0x0101


	//----- nvinfo : EIATTR_VRC_CTA_INIT_COUNT
	.align		4
        /*0044*/ 	.byte	0x02, 0x4a
	.zero		1
	.zero		1


	//----- nvinfo : EIATTR_EXIT_INSTR_OFFSETS
	.align		4
        /*0048*/ 	.byte	0x04, 0x1c
        /*004a*/ 	.short	(.L_27 - .L_26)


	//   ....[0]....
.L_26:
        /*004c*/ 	.word	0x00000070


	//   ....[1]....
        /*0050*/ 	.word	0x000000f0


	//----- nvinfo : EIATTR_CBANK_PARAM_SIZE
	.align		4
.L_27:
        /*0054*/ 	.byte	0x03, 0x19
        /*0056*/ 	.short	0x0014


	//----- nvinfo : EIATTR_PARAM_CBANK
	.align		4
        /*0058*/ 	.byte	0x04, 0x0a
        /*005a*/ 	.short	(.L_29 - .L_28)
	.align		4
.L_28:
        /*005c*/ 	.word	index@(.nv.constant0._Z20kernel_outputToArrayPiS_i)
        /*0060*/ 	.short	0x0380
        /*0062*/ 	.short	0x0014


	//----- nvinfo : EIATTR_SW_WAR
	.align		4
.L_29:
        /*0064*/ 	.byte	0x04, 0x36
        /*0066*/ 	.short	(.L_31 - .L_30)
.L_30:
        /*0068*/ 	.word	0x00000008
.L_31:


//--------------------- .nv.info._Z16kernel_countSortPiS_ii --------------------------
	.section	.nv.info._Z16kernel_countSortPiS_ii,"",@"SHT_CUDA_INFO"
	.sectionflags	@""
	.align	4


	//----- nvinfo : EIATTR_CUDA_API_VERSION
	.align		4
        /*0000*/ 	.byte	0x04, 0x37
        /*0002*/ 	.short	(.L_33 - .L_32)
.L_32:
        /*0004*/ 	.word	0x00000082


	//----- nvinfo : EIATTR_KPARAM_INFO
	.align		4
.L_33:
        /*0008*/ 	.byte	0x04, 0x17
        /*000a*/ 	.short	(.L_35 - .L_34)
.L_34:
        /*000c*/ 	.word	0x00000000
        /*0010*/ 	.short	0x0003
        /*0012*/ 	.short	0x0014
        /*0014*/ 	.byte	0x00, 0xf0, 0x11, 0x00


	//----- nvinfo : EIATTR_KPARAM_INFO
	.align		4
.L_35:
        /*0018*/ 	.byte	0x04, 0x17
        /*001a*/ 	.short	(.L_37 - .L_36)
.L_36:
        /*001c*/ 	.word	0x00000000
        /*0020*/ 	.short	0x0002
        /*0022*/ 	.short	0x0010
        /*0024*/ 	.byte	0x00, 0xf0, 0x11, 0x00


	//----- nvinfo : EIATTR_KPARAM_INFO
	.align		4
.L_37:
        /*0028*/ 	.byte	0x04, 0x17
        /*002a*/ 	.short	(.L_39 - .L_38)
.L_38:
        /*002c*/ 	.word	0x00000000
        /*0030*/ 	.short	0x0001
        /*0032*/ 	.short	0x0008
        /*0034*/ 	.byte	0x00, 0xf5, 0x21, 0x00


	//----- nvinfo : EIATTR_KPARAM_INFO
	.align		4
.L_39:
        /*0038*/ 	.byte	0x04, 0x17
        /*003a*/ 	.short	(.L_41 - .L_40)
.L_40:
        /*003c*/ 	.word	0x00000000
        /*0040*/ 	.short	0x0000
        /*0042*/ 	.short	0x0000
        /*0044*/ 	.byte	0x00, 0xf5, 0x21, 0x00


	//----- nvinfo : EIATTR_SPARSE_MMA_MASK
	.align		4
.L_41:
        /*0048*/ 	.byte	0x03, 0x50
        /*004a*/ 	.short	0x0000


	//----- nvinfo : EIATTR_MAXREG_COUNT
	.align		4
        /*004c*/ 	.byte	0x03, 0x1b
        /*004e*/ 	.short	0x00ff


	//----- nvinfo : EIATTR_MERCURY_ISA_VERSION
	.align		4
        /*0050*/ 	.byte	0x03, 0x5f
        /*0052*/ 	.short	0x0101


	//----- nvinfo : EIATTR_VRC_CTA_INIT_COUNT
	.align		4
        /*0054*/ 	.byte	0x02, 0x4a
	.zero		1
	.zero		1


	//----- nvinfo : EIATTR_EXIT_INSTR_OFFSETS
	.align		4
        /*0058*/ 	.byte	0x04, 0x1c
        /*005a*/ 	.short	(.L_43 - .L_42)


	//   ....[0]....
.L_42:
        /*005c*/ 	.word	0x00000070


	//   ....[1]....
        /*0060*/ 	.word	0x000002c0


	//----- nvinfo : EIATTR_CBANK_PARAM_SIZE
	.align		4
.L_43:
        /*0064*/ 	.byte	0x03, 0x19
        /*0066*/ 	.short	0x0018


	//----- nvinfo : EIATTR_PARAM_CBANK
	.align		4
        /*0068*/ 	.byte	0x04, 0x0a
        /*006a*/ 	.short	(.L_45 - .L_44)
	.align		4
.L_44:
        /*006c*/ 	.word	index@(.nv.constant0._Z16kernel_countSortPiS_ii)
        /*0070*/ 	.short	0x0380
        /*0072*/ 	.short	0x0018


	//----- nvinfo : EIATTR_SW_WAR
	.align		4
.L_45:
        /*0074*/ 	.byte	0x04, 0x36
        /*0076*/ 	.short	(.L_47 - .L_46)
.L_46:
        /*0078*/ 	.word	0x00000008
.L_47:


//--------------------- .nv.info._Z14kernel_findMaxPKiiPi --------------------------
	.section	.nv.info._Z14kernel_findMaxPKiiPi,"",@"SHT_CUDA_INFO"
	.sectionflags	@""
	.align	4


	//----- nvinfo : EIATTR_CUDA_API_VERSION
	.align		4
        /*0000*/ 	.byte	0x04, 0x37
        /*0002*/ 	.short	(.L_49 - .L_48)
.L_48:
        /*0004*/ 	.word	0x00000082


	//----- nvinfo : EIATTR_KPARAM_INFO
	.align		4
.L_49:
        /*0008*/ 	.byte	0x04, 0x17
        /*000a*/ 	.short	(.L_51 - .L_50)
.L_50:
        /*000c*/ 	.word	0x00000000
        /*0010*/ 	.short	0x0002
        /*0012*/ 	.short	0x0010
        /*0014*/ 	.byte	0x00, 0xf5, 0x21, 0x00


	//----- nvinfo : EIATTR_KPARAM_INFO
	.align		4
.L_51:
        /*0018*/ 	.byte	0x04, 0x17
        /*001a*/ 	.short	(.L_53 - .L_52)
.L_52:
        /*001c*/ 	.word	0x00000000
        /*0020*/ 	.short	0x0001
        /*0022*/ 	.short	0x0008
        /*0024*/ 	.byte	0x00, 0xf0, 0x11, 0x00


	//----- nvinfo : EIATTR_KPARAM_INFO
	.align		4
.L_53:
        /*0028*/ 	.byte	0x04, 0x17
        /*002a*/ 	.short	(.L_55 - .L_54)
.L_54:
        /*002c*/ 	.word	0x00000000
        /*0030*/ 	.short	0x0000
        /*0032*/ 	.short	0x0000
        /*0034*/ 	.byte	0x00, 0xf5, 0x21, 0x00


	//----- nvinfo : EIATTR_SPARSE_MMA_MASK
	.align		4
.L_55:
        /*0038*/ 	.byte	0x03, 0x50
        /*003a*/ 	.short	0x0000


	//----- nvinfo : EIATTR_MAXREG_COUNT
	.align		4
        /*003c*/ 	.byte	0x03, 0x1b
        /*003e*/ 	.short	0x00ff


	//----- nvinfo : EIATTR_NUM_BARRIERS
	.align		4
        /*0040*/ 	.byte	0x02, 0x4c
        /*0042*/ 	.byte	0x01
	.zero		1


	//----- nvinfo : EIATTR_MERCURY_ISA_VERSION
	.align		4
        /*0044*/ 	.byte	0x03, 0x5f
        /*0046*/ 	.short	0x0101


	//----- nvinfo : EIATTR_VRC_CTA_INIT_COUNT
	.align		4
        /*0048*/ 	.byte	0x02, 0x4a
	.zero		1
	.zero		1


	//----- nvinfo : EIATTR_EXIT_INSTR_OFFSETS
	.align		4
        /*004c*/ 	.byte	0x04, 0x1c
        /*004e*/ 	.short	(.L_57 - .L_56)


	//   ....[0]....
.L_56:
        /*0050*/ 	.word	0x00000c70


	//   ....[1]....
        /*0054*/ 	.word	0x00000cf0


	//----- nvinfo : EIATTR_CRS_STACK_SIZE
	.align		4
.L_57:
        /*0058*/ 	.byte	0x04, 0x1e
        /*005a*/ 	.short	(.L_59 - .L_58)
.L_58:
        /*005c*/ 	.word	0x00000000


	//----- nvinfo : EIATTR_CBANK_PARAM_SIZE
	.align		4
.L_59:
        /*0060*/ 	.byte	0x03, 0x19
        /*0062*/ 	.short	0x0018


	//----- nvinfo : EIATTR_PARAM_CBANK
	.align		4
        /*0064*/ 	.byte	0x04, 0x0a
        /*0066*/ 	.short	(.L_61 - .L_60)
	.align		4
.L_60:
        /*0068*/ 	.word	index@(.nv.constant0._Z14kernel_findMaxPKiiPi)
        /*006c*/ 	.short	0x0380
        /*006e*/ 	.short	0x0018


	//----- nvinfo : EIATTR_SW_WAR
	.align		4
.L_61:
        /*0070*/ 	.byte	0x04, 0x36
        /*0072*/ 	.short	(.L_63 - .L_62)
.L_62:
        /*0074*/ 	.word	0x00000008
.L_63:


//--------------------- .nv.callgraph             --------------------------
	.section	.nv.callgraph,"",@"SHT_CUDA_CALLGRAPH"
	.align	4
	.sectionentsize	8
	.align		4
        /*0000*/ 	.word	0x00000000
	.align		4
        /*0004*/ 	.word	0xffffffff
	.align		4
        /*0008*/ 	.word	0x00000000
	.align		4
        /*000c*/ 	.word	0xfffffffe
	.align		4
        /*0010*/ 	.word	0x00000000
	.align		4
        /*0014*/ 	.word	0xfffffffd
	.align		4
        /*0018*/ 	.word	0x00000000
	.align		4
        /*001c*/ 	.word	0xfffffffc


//--------------------- .text._Z20kernel_outputToArrayPiS_i --------------------------
	.section	.text._Z20kernel_outputToArrayPiS_i,"ax",@progbits
	.align	128
        .global         _Z20kernel_outputToArrayPiS_i
        .type           _Z20kernel_outputToArrayPiS_i,@function
        .size           _Z20kernel_outputToArrayPiS_i,(.L_x_19 - _Z20kernel_outputToArrayPiS_i)
        .other          _Z20kernel_outputToArrayPiS_i,@"STO_CUDA_ENTRY STV_DEFAULT"
_Z20kernel_outputToArrayPiS_i:
.text._Z20kernel_outputToArrayPiS_i:
[----:B------:R-:W-:Y:S01]  /*0000*/  LDC R1, c[0x0][0x37c] ;  /* 0x0000df00ff017b82 */ /* 0x000fe20000000800 */
[----:B------:R-:W0:Y:S07]  /*0010*/  S2R R7, SR_TID.X ;  /* 0x0000000000077919 */ /* 0x000e2e0000002100 */
[----:B------:R-:W0:Y:S01]  /*0020*/  S2UR UR4, SR_CTAID.X ;  /* 0x00000000000479c3 */ /* 0x000e220000002500 */
[----:B------:R-:W1:Y:S07]  /*0030*/  LDCU UR5, c[0x0][0x390] ;  /* 0x00007200ff0577ac */ /* 0x000e6e0008000800 */
[----:B------:R-:W0:Y:S02]  /*0040*/  LDC R0, c[0x0][0x360] ;  /* 0x0000d800ff007b82 */ /* 0x000e240000000800 */
[----:B0-----:R-:W-:-:S05]  /*0050*/  IMAD R7, R0, UR4, R7 ;  /* 0x0000000400077c24 */ /* 0x001fca000f8e0207 */
[----:B-1----:R-:W-:-:S13]  /*0060*/  ISETP.GE.AND P0, PT, R7, UR5, PT ;  /* 0x0000000507007c0c */ /* 0x002fda000bf06270 */
[----:B------:R-:W-:Y:S05]  /*0070*/  @P0 EXIT ;  /* 0x000000000000094d */ /* 0x000fea0003800000 */
[----:B------:R-:W0:Y:S01]  /*0080*/  LDC.64 R2, c[0x0][0x388] ;  /* 0x0000e200ff027b82 */ /* 0x000e220000000a00 */
[----:B------:R-:W1:Y:S07]  /*0090*/  LDCU.64 UR4, c[0x0][0x358] ;  /* 0x00006b00ff0477ac */ /* 0x000e6e0008000a00 */
[----:B------:R-:W2:Y:S01]  /*00a0*/  LDC.64 R4, c[0x0][0x380] ;  /* 0x0000e000ff047b82 */ /* 0x000ea20000000a00 */
[----:B0-----:R-:W-:-:S06]  /*00b0*/  IMAD.WIDE R2, R7, 0x4, R2 ;  /* 0x0000000407027825 */ /* 0x001fcc00078e0202 */
[----:B-1----:R-:W3:Y:S01]  /*00c0*/  LDG.E R3, desc[UR4][R2.64] ;  /* 0x0000000402037981 */ /* 0x002ee2000c1e1900 */
[----:B--2---:R-:W-:-:S05]  /*00d0*/  IMAD.WIDE R4, R7, 0x4, R4 ;  /* 0x0000000407047825 */ /* 0x004fca00078e0204 */
[----:B---3--:R-:W-:Y:S01]  /*00e0*/  STG.E desc[UR4][R4.64], R3 ;  /* 0x0000000304007986 */ /* 0x008fe2000c101904 */
[----:B------:R-:W-:Y:S05]  /*00f0*/  EXIT ;  /* 0x000000000000794d */ /* 0x000fea0003800000 */
.L_x_0:
[----:B------:R-:W-:-:S00]  /*0100*/  BRA `(.L_x_0) ;  /* 0xfffffffc00fc7947 */ /* 0x000fc0000383ffff */
[----:B------:R-:W-:-:S00]  /*0110*/  NOP ;  /* 0x0000000000007918 */ /* 0x000fc00000000000 */
        /* <DEDUP_REMOVED lines=14> */
.L_x_19:


//--------------------- .text._Z16kernel_countSortPiS_ii --------------------------
	.section	.text._Z16kernel_countSortPiS_ii,"ax",@progbits
	.align	128
        .global         _Z16kernel_countSortPiS_ii
        .type           _Z16kernel_countSortPiS_ii,@function
        .size           _Z16kernel_countSortPiS_ii,(.L_x_20 - _Z16kernel_countSortPiS_ii)
        .other          _Z16kernel_countSortPiS_ii,@"STO_CUDA_ENTRY STV_DEFAULT"
_Z16kernel_countSortPiS_ii:
.text._Z16kernel_countSortPiS_ii:
[----:B------:R-:W-:Y:S01]  /*0000*/  LDC R1, c[0x0][0x37c] ;  /* 0x0000df00ff017b82 */ /* 0x000fe20000000800 */
[----:B------:R-:W0:Y:S01]  /*0010*/  S2R R5, SR_TID.X ;  /* 0x0000000000057919 */ /* 0x000e220000002100 */
[----:B------:R-:W0:Y:S01]  /*0020*/  LDCU UR4, c[0x0][0x360] ;  /* 0x00006c00ff0477ac */ /* 0x000e220008000800 */
[----:B------:R-:W0:Y:S01]  /*0030*/  S2R R0, SR_CTAID.X ;  /* 0x0000000000007919 */ /* 0x000e220000002500 */
[----:B------:R-:W1:Y:S01]  /*0040*/  LDCU UR5, c[0x0][0x390] ;  /* 0x00007200ff0577ac */ /* 0x000e620008000800 */
[----:B0-----:R-:W-:-:S05]  /*0050*/  IMAD R5, R0, UR4, R5 ;  /* 0x0000000400057c24 */ /* 0x001fca000f8e0205 */
[----:B-1----:R-:W-:-:S13]  /*0060*/  ISETP.GE.AND P0, PT, R5, UR5, PT ;  /* 0x0000000505007c0c */ /* 0x002fda000bf06270 */
[----:B------:R-:W-:Y:S05]  /*0070*/  @P0 EXIT ;  /* 0x000000000000094d */ /* 0x000fea0003800000 */
[----:B------:R-:W0:Y:S01]  /*0080*/  LDC.64 R2, c[0x0][0x380] ;  /* 0x0000e000ff027b82 */ /* 0x000e220000000a00 */
[----:B------:R-:W1:Y:S07]  /*0090*/  LDCU.64 UR4, c[0x0][0x358] ;  /* 0x00006b00ff0477ac */ /* 0x000e6e0008000a00 */
[----:B------:R-:W2:Y:S01]  /*00a0*/  LDC R9, c[0x0][0x394] ;  /* 0x0000e500ff097b82 */ /* 0x000ea20000000800 */
[----:B0-----:R-:W-:-:S06]  /*00b0*/  IMAD.WIDE R2, R5, 0x4, R2 ;  /* 0x0000000405027825 */ /* 0x001fcc00078e0202 */
[----:B-1----:R-:W3:Y:S01]  /*00c0*/  LDG.E R2, desc[UR4][R2.64] ;  /* 0x0000000402027981 */ /* 0x002ee2000c1e1900 */
[----:B--2---:R-:W-:-:S04]  /*00d0*/  IABS R7, R9 ;  /* 0x0000000900077213 */ /* 0x004fc80000000000 */
[----:B------:R-:W0:Y:S08]  /*00e0*/  I2F.RP R0, R7 ;  /* 0x0000000700007306 */ /* 0x000e300000209400 */
[----:B0-----:R-:W0:Y:S02]  /*00f0*/  MUFU.RCP R0, R0 ;  /* 0x0000000000007308 */ /* 0x001e240000001000 */
[----:B0-----:R-:W-:-:S06]  /*0100*/  VIADD R4, R0, 0xffffffe ;  /* 0x0ffffffe00047836 */ /* 0x001fcc0000000000 */
[----:B------:R0:W1:Y:S02]  /*0110*/  F2I.FTZ.U32.TRUNC.NTZ R5, R4 ;  /* 0x0000000400057305 */ /* 0x000064000021f000 */
[----:B0-----:R-:W-:Y:S01]  /*0120*/  IMAD.MOV.U32 R4, RZ, RZ, RZ ;  /* 0x000000ffff047224 */ /* 0x001fe200078e00ff */
[----:B-1----:R-:W-:-:S05]  /*0130*/  IADD3 R6, PT, PT, RZ, -R5, RZ ;  /* 0x80000005ff067210 */ /* 0x002fca0007ffe0ff */
[----:B------:R-:W-:-:S04]  /*0140*/  IMAD R11, R6, R7, RZ ;  /* 0x00000007060b7224 */ /* 0x000fc800078e02ff */
[----:B------:R-:W-:Y:S01]  /*0150*/  IMAD.HI.U32 R5, R5, R11, R4 ;  /* 0x0000000b05057227 */ /* 0x000fe200078e0004 */
[----:B---3--:R-:W-:Y:S02]  /*0160*/  IABS R6, R2 ;  /* 0x0000000200067213 */ /* 0x008fe40000000000 */
[----:B------:R-:W-:-:S03]  /*0170*/  LOP3.LUT R2, R2, R9, RZ, 0x3c, !PT ;  /* 0x0000000902027212 */ /* 0x000fc600078e3cff */
[----:B------:R-:W-:Y:S01]  /*0180*/  IMAD.HI.U32 R5, R5, R6, RZ ;  /* 0x0000000605057227 */ /* 0x000fe200078e00ff */
[----:B------:R-:W-:Y:S02]  /*0190*/  ISETP.GE.AND P1, PT, R2, RZ, PT ;  /* 0x000000ff0200720c */ /* 0x000fe40003f26270 */
[----:B------:R-:W0:Y:S02]  /*01a0*/  LDC.64 R2, c[0x0][0x388] ;  /* 0x0000e200ff027b82 */ /* 0x000e240000000a00 */
[----:B------:R-:W-:-:S05]  /*01b0*/  IADD3 R0, PT, PT, -R5, RZ, RZ ;  /* 0x000000ff05007210 */ /* 0x000fca0007ffe1ff */
[----:B------:R-:W-:-:S05]  /*01c0*/  IMAD R0, R7, R0, R6 ;  /* 0x0000000007007224 */ /* 0x000fca00078e0206 */
[----:B------:R-:W-:-:S13]  /*01d0*/  ISETP.GT.U32.AND P2, PT, R7, R0, PT ;  /* 0x000000000700720c */ /* 0x000fda0003f44070 */
[----:B------:R-:W-:Y:S01]  /*01e0*/  @!P2 IMAD.IADD R0, R0, 0x1, -R7 ;  /* 0x000000010000a824 */ /* 0x000fe200078e0a07 */
[----:B------:R-:W-:Y:S02]  /*01f0*/  @!P2 IADD3 R5, PT, PT, R5, 0x1, RZ ;  /* 0x000000010505a810 */ /* 0x000fe40007ffe0ff */
[----:B------:R-:W-:Y:S02]  /*0200*/  ISETP.NE.AND P2, PT, R9, RZ, PT ;  /* 0x000000ff0900720c */ /* 0x000fe40003f45270 */
[----:B------:R-:W-:-:S13]  /*0210*/  ISETP.GE.U32.AND P0, PT, R0, R7, PT ;  /* 0x000000070000720c */ /* 0x000fda0003f06070 */
[----:B------:R-:W-:-:S05]  /*0220*/  @P0 VIADD R5, R5, 0x1 ;  /* 0x0000000105050836 */ /* 0x000fca0000000000 */
[----:B------:R-:W-:Y:S02]  /*0230*/  @!P1 IADD3 R5, PT, PT, -R5, RZ, RZ ;  /* 0x000000ff05059210 */ /* 0x000fe40007ffe1ff */
[----:B------:R-:W-:-:S05]  /*0240*/  @!P2 LOP3.LUT R5, RZ, R9, RZ, 0x33, !PT ;  /* 0x00000009ff05a212 */ /* 0x000fca00078e33ff */
[----:B------:R-:W-:-:S05]  /*0250*/  IMAD.HI R0, R5, 0x66666667, RZ ;  /* 0x6666666705007827 */ /* 0x000fca00078e02ff */
[----:B------:R-:W-:-:S04]  /*0260*/  SHF.R.U32.HI R7, RZ, 0x1f, R0 ;  /* 0x0000001fff077819 */ /* 0x000fc80000011600 */
[----:B------:R-:W-:Y:S01]  /*0270*/  LEA.HI.SX32 R0, R0, R7, 0x1e ;  /* 0x0000000700007211 */ /* 0x000fe200078ff2ff */
[----:B------:R-:W-:-:S04]  /*0280*/  IMAD.MOV.U32 R7, RZ, RZ, 0x1 ;  /* 0x00000001ff077424 */ /* 0x000fc800078e00ff */
[----:B------:R-:W-:-:S04]  /*0290*/  IMAD R5, R0, -0xa, R5 ;  /* 0xfffffff600057824 */ /* 0x000fc800078e0205 */
[----:B0-----:R-:W-:-:S05]  /*02a0*/  IMAD.WIDE R2, R5, 0x4, R2 ;  /* 0x0000000405027825 */ /* 0x001fca00078e0202 */
[----:B------:R-:W-:Y:S01]  /*02b0*/  REDG.E.ADD.STRONG.GPU desc[UR4][R2.64], R7 ;  /* 0x000000070200798e */ /* 0x000fe2000c12e104 */
[----:B------:R-:W-:Y:S05]  /*02c0*/  EXIT ;  /* 0x000000000000794d */ /* 0x000fea0003800000 */
.L_x_1:
        /* <DEDUP_REMOVED lines=11> */
.L_x_20:


//--------------------- .text._Z14kernel_findMaxPKiiPi --------------------------
	.section	.text._Z14kernel_findMaxPKiiPi,"ax",@progbits
	.align	128
        .global         _Z14kernel_findMaxPKiiPi
        .type           _Z14kernel_findMaxPKiiPi,@function
        .size           _Z14kernel_findMaxPKiiPi,(.L_x_21 - _Z14kernel_findMaxPKiiPi)
        .other          _Z14kernel_findMaxPKiiPi,@"STO_CUDA_ENTRY STV_DEFAULT"
_Z14kernel_findMaxPKiiPi:
.text._Z14kernel_findMaxPKiiPi:
[----:B------:R-:W-:Y:S01]  /*0000*/  LDC R1, c[0x0][0x37c] ;  /* 0x0000df00ff017b82 */ /* 0x000fe20000000800 */
[----:B------:R-:W0:Y:S01]  /*0010*/  S2R R0, SR_CTAID.X ;  /* 0x0000000000007919 */ /* 0x000e220000002500 */
[----:B------:R-:W1:Y:S06]  /*0020*/  LDCU UR4, c[0x0][0x388] ;  /* 0x00007100ff0477ac */ /* 0x000e6c0008000800 */
[----:B------:R-:W2:Y:S01]  /*0030*/  LDC R4, c[0x0][0x370] ;  /* 0x0000dc00ff047b82 */ /* 0x000ea20000000800 */
[----:B------:R-:W-:Y:S01]  /*0040*/  BSSY.RECONVERGENT B2, `(.L_x_2) ;  /* 0x00000a8000027945 */ /* 0x000fe20003800200 */
[----:B------:R-:W3:Y:S01]  /*0050*/  S2R R2, SR_TID.X ;  /* 0x0000000000027919 */ /* 0x000ee20000002100 */
[----:B------:R-:W4:Y:S01]  /*0060*/  LDCU.64 UR6, c[0x0][0x358] ;  /* 0x00006b00ff0677ac */ /* 0x000f220008000a00 */
[----:B------:R-:W-:-:S02]  /*0070*/  IMAD.MOV.U32 R7, RZ, RZ, RZ ;  /* 0x000000ffff077224 */ /* 0x000fc400078e00ff */
[----:B0-----:R-:W-:-:S05]  /*0080*/  IMAD.SHL.U32 R3, R0, 0x400, RZ ;  /* 0x0000040000037824 */ /* 0x001fca00078e00ff */
[----:B---3--:R-:W-:-:S04]  /*0090*/  LOP3.LUT R5, R3, R2, RZ, 0xfc, !PT ;  /* 0x0000000203057212 */ /* 0x008fc800078efcff */
[----:B-1----:R-:W-:-:S13]  /*00a0*/  ISETP.GE.AND P0, PT, R5, UR4, PT ;  /* 0x0000000405007c0c */ /* 0x002fda000bf06270 */
[----:B--2-4-:R-:W-:Y:S05]  /*00b0*/  @P0 BRA `(.L_x_3) ;  /* 0x0000000800800947 */ /* 0x014fea0003800000 */
[----:B------:R-:W-:Y:S01]  /*00c0*/  IMAD.SHL.U32 R4, R4, 0x400, RZ ;  /* 0x0000040004047824 */ /* 0x000fe200078e00ff */
[----:B------:R-:W-:Y:S03]  /*00d0*/  BSSY.RECONVERGENT B1, `(.L_x_4) ;  /* 0x0000093000017945 */ /* 0x000fe60003800200 */
[----:B------:R-:W0:Y:S01]  /*00e0*/  I2F.U32.RP R10, R4 ;  /* 0x00000004000a7306 */ /* 0x000e220000209000 */
[C---:B------:R-:W-:Y:S01]  /*00f0*/  IMAD.IADD R3, R4.reuse, 0x1, R5 ;  /* 0x0000000104037824 */ /* 0x040fe200078e0205 */
[----:B------:R-:W-:Y:S01]  /*0100*/  ISETP.NE.U32.AND P2, PT, R4, RZ, PT ;  /* 0x000000ff0400720c */ /* 0x000fe20003f45070 */
[----:B------:R-:W-:-:S03]  /*0110*/  IMAD.MOV R11, RZ, RZ, -R4 ;  /* 0x000000ffff0b7224 */ /* 0x000fc600078e0a04 */
[C---:B------:R-:W-:Y:S02]  /*0120*/  ISETP.GE.AND P0, PT, R3.reuse, UR4, PT ;  /* 0x0000000403007c0c */ /* 0x040fe4000bf06270 */
[----:B------:R-:W-:Y:S02]  /*0130*/  VIMNMX R8, PT, PT, R3, UR4, !PT ;  /* 0x0000000403087c48 */ /* 0x000fe4000ffe0100 */
[----:B------:R-:W-:-:S04]  /*0140*/  SEL R9, RZ, 0x1, P0 ;  /* 0x00000001ff097807 */ /* 0x000fc80000000000 */
[----:B------:R-:W-:Y:S01]  /*0150*/  IADD3 R3, PT, PT, R8, -R3, -R9 ;  /* 0x8000000308037210 */ /* 0x000fe20007ffe809 */
[----:B0-----:R-:W0:Y:S02]  /*0160*/  MUFU.RCP R10, R10 ;  /* 0x0000000a000a7308 */ /* 0x001e240000001000 */
[----:B0-----:R-:W-:-:S06]  /*0170*/  VIADD R6, R10, 0xffffffe ;  /* 0x0ffffffe0a067836 */ /* 0x001fcc0000000000 */
[----:B------:R0:W1:Y:S02]  /*0180*/  F2I.FTZ.U32.TRUNC.NTZ R7, R6 ;  /* 0x0000000600077305 */ /* 0x000064000021f000 */
[----:B0-----:R-:W-:Y:S02]  /*0190*/  IMAD.MOV.U32 R6, RZ, RZ, RZ ;  /* 0x000000ffff067224 */ /* 0x001fe400078e00ff */
[----:B-1----:R-:W-:-:S04]  /*01a0*/  IMAD R11, R11, R7, RZ ;  /* 0x000000070b0b7224 */ /* 0x002fc800078e02ff */
[----:B------:R-:W-:-:S04]  /*01b0*/  IMAD.HI.U32 R10, R7, R11, R6 ;  /* 0x0000000b070a7227 */ /* 0x000fc800078e0006 */
[----:B------:R-:W-:Y:S02]  /*01c0*/  IMAD.MOV.U32 R7, RZ, RZ, RZ ;  /* 0x000000ffff077224 */ /* 0x000fe400078e00ff */
[----:B------:R-:W-:-:S04]  /*01d0*/  IMAD.HI.U32 R10, R10, R3, RZ ;  /* 0x000000030a0a7227 */ /* 0x000fc800078e00ff */
[----:B------:R-:W-:-:S04]  /*01e0*/  IMAD.MOV R6, RZ, RZ, -R10 ;  /* 0x000000ffff067224 */ /* 0x000fc800078e0a0a */
[----:B------:R-:W-:-:S05]  /*01f0*/  IMAD R3, R4, R6, R3 ;  /* 0x0000000604037224 */ /* 0x000fca00078e0203 */
[----:B------:R-:W-:-:S13]  /*0200*/  ISETP.GE.U32.AND P0, PT, R3, R4, PT ;  /* 0x000000040300720c */ /* 0x000fda0003f06070 */
[----:B------:R-:W-:Y:S01]  /*0210*/  @P0 IMAD.IADD R3, R3, 0x1, -R4 ;  /* 0x0000000103030824 */ /* 0x000fe200078e0a04 */
[----:B------:R-:W-:-:S04]  /*0220*/  @P0 IADD3 R10, PT, PT, R10, 0x1, RZ ;  /* 0x000000010a0a0810 */ /* 0x000fc80007ffe0ff */
[----:B------:R-:W-:-:S13]  /*0230*/  ISETP.GE.U32.AND P1, PT, R3, R4, PT ;  /* 0x000000040300720c */ /* 0x000fda0003f26070 */
[----:B------:R-:W-:Y:S01]  /*0240*/  @P1 VIADD R10, R10, 0x1 ;  /* 0x000000010a0a1836 */ /* 0x000fe20000000000 */
[----:B------:R-:W-:-:S05]  /*0250*/  @!P2 LOP3.LUT R10, RZ, R4, RZ, 0x33, !PT ;  /* 0x00000004ff0aa212 */ /* 0x000fca00078e33ff */
[----:B------:R-:W-:-:S04]  /*0260*/  IMAD.IADD R9, R9, 0x1, R10 ;  /* 0x0000000109097824 */ /* 0x000fc800078e020a */
[C---:B------:R-:W-:Y:S01]  /*0270*/  VIADD R3, R9.reuse, 0x1 ;  /* 0x0000000109037836 */ /* 0x040fe20000000000 */
[----:B------:R-:W-:-:S04]  /*0280*/  ISETP.GE.U32.AND P0, PT, R9, 0x3, PT ;  /* 0x000000030900780c */ /* 0x000fc80003f06070 */
[----:B------:R-:W-:-:S09]  /*0290*/  LOP3.LUT R6, R3, 0x3, RZ, 0xc0, !PT ;  /* 0x0000000303067812 */ /* 0x000fd200078ec0ff */
[----:B------:R-:W-:Y:S05]  /*02a0*/  @!P0 BRA `(.L_x_5) ;  /* 0x0000000400d48947 */ /* 0x000fea0003800000 */
[----:B------:R-:W-:Y:S01]  /*02b0*/  LOP3.LUT R3, R3, 0xfffffffc, RZ, 0xc0, !PT ;  /* 0xfffffffc03037812 */ /* 0x000fe200078ec0ff */
[----:B------:R-:W-:Y:S01]  /*02c0*/  BSSY.RELIABLE B0, `(.L_x_6) ;  /* 0x0000063000007945 */ /* 0x000fe20003800100 */
[----:B------:R-:W-:-:S03]  /*02d0*/  IMAD.MOV.U32 R7, RZ, RZ, RZ ;  /* 0x000000ffff077224 */ /* 0x000fc600078e00ff */
[----:B------:R-:W-:-:S05]  /*02e0*/  IMAD.MOV R3, RZ, RZ, -R3 ;  /* 0x000000ffff037224 */ /* 0x000fca00078e0a03 */
[----:B------:R-:W-:-:S13]  /*02f0*/  ISETP.GE.AND P0, PT, R3, RZ, PT ;  /* 0x000000ff0300720c */ /* 0x000fda0003f06270 */
[----:B------:R-:W-:Y:S05]  /*0300*/  @P0 BRA `(.L_x_7) ;  /* 0x0000000400780947 */ /* 0x000fea0003800000 */
[----:B------:R-:W-:Y:S01]  /*0310*/  IADD3 R8, PT, PT, -R3, RZ, RZ ;  /* 0x000000ff03087210 */ /* 0x000fe20007ffe1ff */
[----:B------:R-:W-:Y:S01]  /*0320*/  BSSY.RECONVERGENT B3, `(.L_x_8) ;  /* 0x0000039000037945 */ /* 0x000fe20003800200 */
[----:B------:R-:W-:Y:S02]  /*0330*/  PLOP3.LUT P0, PT, PT, PT, PT, 0x80, 0x8 ;  /* 0x000000000008781c */ /* 0x000fe40003f0f070 */
[----:B------:R-:W-:-:S13]  /*0340*/  ISETP.GT.AND P1, PT, R8, 0xc, PT ;  /* 0x0000000c0800780c */ /* 0x000fda0003f24270 */
[----:B------:R-:W-:Y:S05]  /*0350*/  @!P1 BRA `(.L_x_9) ;  /* 0x0000000000d49947 */ /* 0x000fea0003800000 */
[----:B------:R-:W-:-:S13]  /*0360*/  PLOP3.LUT P0, PT, PT, PT, PT, 0x8, 0x80 ;  /* 0x000000000080781c */ /* 0x000fda0003f0e170 */
.L_x_10:
[----:B------:R-:W0:Y:S01]  /*0370*/  LDC.64 R18, c[0x0][0x380] ;  /* 0x0000e000ff127b82 */ /* 0x000e220000000a00 */
[----:B------:R-:W-:-:S04]  /*0380*/  IADD3 R11, PT, PT, R4, R5, R4 ;  /* 0x00000005040b7210 */ /* 0x000fc80007ffe004 */
[----:B------:R-:W-:Y:S01]  /*0390*/  IADD3 R11, PT, PT, R4, R11, R4 ;  /* 0x0000000b040b7210 */ /* 0x000fe20007ffe004 */
[----:B0-----:R-:W-:-:S03]  /*03a0*/  IMAD.WIDE R8, R5, 0x4, R18 ;  /* 0x0000000405087825 */ /* 0x001fc600078e0212 */
[----:B------:R-:W-:Y:S01]  /*03b0*/  IADD3 R5, PT, PT, R4, R11, R4 ;  /* 0x0000000b04057210 */ /* 0x000fe20007ffe004 */
[----:B------:R-:W-:-:S03]  /*03c0*/  IMAD.WIDE R24, R11, 0x4, R18 ;  /* 0x000000040b187825 */ /* 0x000fc600078e0212 */
[C---:B------:R-:W-:Y:S01]  /*03d0*/  IADD3 R5, PT, PT, R4.reuse, R5, R4 ;  /* 0x0000000504057210 */ /* 0x040fe20007ffe004 */
[C---:B------:R-:W-:Y:S02]  /*03e0*/  IMAD.WIDE R12, R4.reuse, 0x4, R8 ;  /* 0x00000004040c7825 */ /* 0x040fe400078e0208 */
[----:B------:R-:W2:Y:S02]  /*03f0*/  LDG.E R8, desc[UR6][R8.64] ;  /* 0x0000000608087981 */ /* 0x000ea4000c1e1900 */
[C---:B------:R-:W-:Y:S02]  /*0400*/  IMAD.WIDE R20, R4.reuse, 0x4, R24 ;  /* 0x0000000404147825 */ /* 0x040fe400078e0218 */
[----:B------:R-:W3:Y:S02]  /*0410*/  LDG.E R24, desc[UR6][R24.64] ;  /* 0x0000000618187981 */ /* 0x000ee4000c1e1900 */
[----:B------:R-:W-:-:S04]  /*0420*/  IMAD.WIDE R28, R4, 0x4, R12 ;  /* 0x00000004041c7825 */ /* 0x000fc800078e020c */
[----:B------:R-:W-:Y:S01]  /*0430*/  IMAD.WIDE R16, R5, 0x4, R18 ;  /* 0x0000000405107825 */ /* 0x000fe200078e0212 */
[C---:B------:R-:W-:Y:S01]  /*0440*/  IADD3 R5, PT, PT, R4.reuse, R5, R4 ;  /* 0x0000000504057210 */ /* 0x040fe20007ffe004 */
[----:B------:R0:W2:Y:S02]  /*0450*/  LDG.E R9, desc[UR6][R12.64] ;  /* 0x000000060c097981 */ /* 0x0000a4000c1e1900 */
[C---:B------:R-:W-:Y:S01]  /*0460*/  IMAD.WIDE R22, R4.reuse, 0x4, R28 ;  /* 0x0000000404167825 */ /* 0x040fe200078e021c */
[C---:B------:R-:W-:Y:S01]  /*0470*/  IADD3 R5, PT, PT, R4.reuse, R5, R4 ;  /* 0x0000000504057210 */ /* 0x040fe20007ffe004 */
[----:B------:R-:W4:Y:S02]  /*0480*/  LDG.E R26, desc[UR6][R28.64] ;  /* 0x000000061c1a7981 */ /* 0x000f24000c1e1900 */
[C---:B------:R-:W-:Y:S02]  /*0490*/  IMAD.WIDE R10, R4.reuse, 0x4, R20 ;  /* 0x00000004040a7825 */ /* 0x040fe400078e0214 */
[----:B------:R1:W4:Y:S02]  /*04a0*/  LDG.E R25, desc[UR6][R22.64] ;  /* 0x0000000616197981 */ /* 0x000324000c1e1900 */
[----:B------:R-:W-:-:S02]  /*04b0*/  IMAD.WIDE R14, R4, 0x4, R16 ;  /* 0x00000004040e7825 */ /* 0x000fc400078e0210 */
[----:B------:R-:W3:Y:S02]  /*04c0*/  LDG.E R21, desc[UR6][R20.64] ;  /* 0x0000000614157981 */ /* 0x000ee4000c1e1900 */
[----:B------:R-:W-:Y:S02]  /*04d0*/  IMAD.WIDE R18, R5, 0x4, R18 ;  /* 0x0000000405127825 */ /* 0x000fe400078e0212 */
[----:B------:R-:W5:Y:S02]  /*04e0*/  LDG.E R16, desc[UR6][R16.64] ;  /* 0x0000000610107981 */ /* 0x000f64000c1e1900 */
[C---:B0-----:R-:W-:Y:S02]  /*04f0*/  IMAD.WIDE R12, R4.reuse, 0x4, R10 ;  /* 0x00000004040c7825 */ /* 0x041fe400078e020a */
[----:B------:R-:W5:Y:S04]  /*0500*/  LDG.E R27, desc[UR6][R14.64] ;  /* 0x000000060e1b7981 */ /* 0x000f68000c1e1900 */
[----:B------:R0:W5:Y:S01]  /*0510*/  LDG.E R20, desc[UR6][R10.64] ;  /* 0x000000060a147981 */ /* 0x000162000c1e1900 */
[----:B-1----:R-:W-:-:S03]  /*0520*/  IMAD.WIDE R22, R4, 0x4, R18 ;  /* 0x0000000404167825 */ /* 0x002fc600078e0212 */
[----:B------:R-:W5:Y:S04]  /*0530*/  LDG.E R13, desc[UR6][R12.64] ;  /* 0x000000060c0d7981 */ /* 0x000f68000c1e1900 */
[----:B------:R-:W5:Y:S01]  /*0540*/  LDG.E R18, desc[UR6][R18.64] ;  /* 0x0000000612127981 */ /* 0x000f62000c1e1900 */
[----:B0-----:R-:W-:-:S05]  /*0550*/  IMAD.WIDE R10, R4, 0x4, R14 ;  /* 0x00000004040a7825 */ /* 0x001fca00078e020e */
[----:B------:R0:W5:Y:S01]  /*0560*/  LDG.E R12, desc[UR6][R10.64] ;  /* 0x000000060a0c7981 */ /* 0x000162000c1e1900 */
[----:B------:R-:W-:-:S06]  /*0570*/  IMAD.WIDE R28, R4, 0x4, R10 ;  /* 0x00000004041c7825 */ /* 0x000fcc00078e020a */
[----:B------:R-:W5:Y:S01]  /*0580*/  LDG.E R29, desc[UR6][R28.64] ;  /* 0x000000061c1d7981 */ /* 0x000f62000c1e1900 */
[----:B0-----:R-:W-:-:S03]  /*0590*/  IMAD.WIDE R10, R4, 0x4, R22 ;  /* 0x00000004040a7825 */ /* 0x001fc600078e0216 */
[----:B------:R-:W5:Y:S01]  /*05a0*/  LDG.E R23, desc[UR6][R22.64] ;  /* 0x0000000616177981 */ /* 0x000f62000c1e1900 */
[----:B------:R-:W-:-:S03]  /*05b0*/  IMAD.WIDE R14, R4, 0x4, R10 ;  /* 0x00000004040e7825 */ /* 0x000fc600078e020a */
[----:B------:R-:W5:Y:S04]  /*05c0*/  LDG.E R17, desc[UR6][R10.64] ;  /* 0x000000060a117981 */ /* 0x000f68000c1e1900 */
[----:B------:R-:W5:Y:S01]  /*05d0*/  LDG.E R14, desc[UR6][R14.64] ;  /* 0x000000060e0e7981 */ /* 0x000f62000c1e1900 */
[----:B------:R-:W-:-:S05]  /*05e0*/  VIADD R3, R3, 0x10 ;  /* 0x0000001003037836 */ /* 0x000fca0000000000 */
[----:B------:R-:W-:Y:S02]  /*05f0*/  ISETP.GE.AND P1, PT, R3, -0xc, PT ;  /* 0xfffffff40300780c */ /* 0x000fe40003f26270 */
[----:B------:R-:W-:-:S04]  /*0600*/  IADD3 R5, PT, PT, R4, R5, R4 ;  /* 0x0000000504057210 */ /* 0x000fc80007ffe004 */
[----:B------:R-:W-:Y:S02]  /*0610*/  IADD3 R5, PT, PT, R4, R5, R4 ;  /* 0x0000000504057210 */ /* 0x000fe40007ffe004 */
[----:B--2---:R-:W-:-:S04]  /*0620*/  IADD3 R8, PT, PT, R9, R8, R7 ;  /* 0x0000000809087210 */ /* 0x004fc80007ffe007 */
[----:B----4-:R-:W-:-:S04]  /*0630*/  IADD3 R8, PT, PT, R25, R26, R8 ;  /* 0x0000001a19087210 */ /* 0x010fc80007ffe008 */
[----:B---3--:R-:W-:-:S04]  /*0640*/  IADD3 R8, PT, PT, R21, R24, R8 ;  /* 0x0000001815087210 */ /* 0x008fc80007ffe008 */
[----:B-----5:R-:W-:-:S04]  /*0650*/  IADD3 R8, PT, PT, R13, R20, R8 ;  /* 0x000000140d087210 */ /* 0x020fc80007ffe008 */
[----:B------:R-:W-:-:S04]  /*0660*/  IADD3 R8, PT, PT, R27, R16, R8 ;  /* 0x000000101b087210 */ /* 0x000fc80007ffe008 */
[----:B------:R-:W-:-:S04]  /*0670*/  IADD3 R8, PT, PT, R29, R12, R8 ;  /* 0x0000000c1d087210 */ /* 0x000fc80007ffe008 */
[----:B------:R-:W-:-:S04]  /*0680*/  IADD3 R8, PT, PT, R23, R18, R8 ;  /* 0x0000001217087210 */ /* 0x000fc80007ffe008 */
[----:B------:R-:W-:Y:S01]  /*0690*/  IADD3 R7, PT, PT, R14, R17, R8 ;  /* 0x000000110e077210 */ /* 0x000fe20007ffe008 */
[----:B------:R-:W-:Y:S06]  /*06a0*/  @!P1 BRA `(.L_x_10) ;  /* 0xfffffffc00309947 */ /* 0x000fec000383ffff */
.L_x_9:
[----:B------:R-:W-:Y:S05]  /*06b0*/  BSYNC.RECONVERGENT B3 ;  /* 0x0000000000037941 */ /* 0x000fea0003800200 */
.L_x_8:
[----:B------:R-:W-:Y:S01]  /*06c0*/  IMAD.MOV R8, RZ, RZ, -R3 ;  /* 0x000000ffff087224 */ /* 0x000fe200078e0a03 */
[----:B------:R-:W-:Y:S04]  /*06d0*/  BSSY.RECONVERGENT B3, `(.L_x_11) ;  /* 0x000001e000037945 */ /* 0x000fe80003800200 */
[----:B------:R-:W-:-:S13]  /*06e0*/  ISETP.GT.AND P1, PT, R8, 0x4, PT ;  /* 0x000000040800780c */ /* 0x000fda0003f24270 */
[----:B------:R-:W-:Y:S05]  /*06f0*/  @!P1 BRA `(.L_x_12) ;  /* 0x00000000006c9947 */ /* 0x000fea0003800000 */
[----:B------:R-:W0:Y:S01]  /*0700*/  LDC.64 R12, c[0x0][0x380] ;  /* 0x0000e000ff0c7b82 */ /* 0x000e220000000a00 */
[----:B------:R-:W-:Y:S01]  /*0710*/  IADD3 R9, PT, PT, R4, R5, R4 ;  /* 0x0000000504097210 */ /* 0x000fe20007ffe004 */
[----:B0-----:R-:W-:-:S03]  /*0720*/  IMAD.WIDE R22, R5, 0x4, R12 ;  /* 0x0000000405167825 */ /* 0x001fc600078e020c */
[C---:B------:R-:W-:Y:S01]  /*0730*/  IADD3 R5, PT, PT, R4.reuse, R9, R4 ;  /* 0x0000000904057210 */ /* 0x040fe20007ffe004 */
[----:B------:R-:W-:Y:S02]  /*0740*/  IMAD.WIDE R14, R4, 0x4, R22 ;  /* 0x00000004040e7825 */ /* 0x000fe400078e0216 */
[----:B------:R-:W2:Y:S02]  /*0750*/  LDG.E R22, desc[UR6][R22.64] ;  /* 0x0000000616167981 */ /* 0x000ea4000c1e1900 */
[----:B------:R-:W-:-:S04]  /*0760*/  IMAD.WIDE R12, R5, 0x4, R12 ;  /* 0x00000004050c7825 */ /* 0x000fc800078e020c */
[C---:B------:R-:W-:Y:S02]  /*0770*/  IMAD.WIDE R8, R4.reuse, 0x4, R14 ;  /* 0x0000000404087825 */ /* 0x040fe400078e020e */
[----:B------:R-:W2:Y:S02]  /*0780*/  LDG.E R14, desc[UR6][R14.64] ;  /* 0x000000060e0e7981 */ /* 0x000ea4000c1e1900 */
[C---:B------:R-:W-:Y:S02]  /*0790*/  IMAD.WIDE R10, R4.reuse, 0x4, R12 ;  /* 0x00000004040a7825 */ /* 0x040fe400078e020c */
[----:B------:R-:W3:Y:S02]  /*07a0*/  LDG.E R13, desc[UR6][R12.64] ;  /* 0x000000060c0d7981 */ /* 0x000ee4000c1e1900 */
[C---:B------:R-:W-:Y:S02]  /*07b0*/  IMAD.WIDE R16, R4.reuse, 0x4, R8 ;  /* 0x0000000404107825 */ /* 0x040fe400078e0208 */
[----:B------:R-:W4:Y:S02]  /*07c0*/  LDG.E R9, desc[UR6][R8.64] ;  /* 0x0000000608097981 */ /* 0x000f24000c1e1900 */
[----:B------:R-:W-:-:S02]  /*07d0*/  IMAD.WIDE R18, R4, 0x4, R10 ;  /* 0x0000000404127825 */ /* 0x000fc400078e020a */
[----:B------:R-:W4:Y:S02]  /*07e0*/  LDG.E R16, desc[UR6][R16.64] ;  /* 0x0000000610107981 */ /* 0x000f24000c1e1900 */
[C---:B------:R-:W-:Y:S02]  /*07f0*/  IMAD.WIDE R20, R4.reuse, 0x4, R18 ;  /* 0x0000000404147825 */ /* 0x040fe400078e0212 */
[----:B------:R-:W3:Y:S04]  /*0800*/  LDG.E R10, desc[UR6][R10.64] ;  /* 0x000000060a0a7981 */ /* 0x000ee8000c1e1900 */
[----:B------:R-:W5:Y:S04]  /*0810*/  LDG.E R19, desc[UR6][R18.64] ;  /* 0x0000000612137981 */ /* 0x000f68000c1e1900 */
[----:B------:R-:W5:Y:S01]  /*0820*/  LDG.E R20, desc[UR6][R20.64] ;  /* 0x0000000614147981 */ /* 0x000f62000c1e1900 */
[----:B------:R-:W-:Y:S01]  /*0830*/  IADD3 R5, PT, PT, R4, R5, R4 ;  /* 0x0000000504057210 */ /* 0x000fe20007ffe004 */
[----:B------:R-:W-:Y:S01]  /*0840*/  VIADD R3, R3, 0x8 ;  /* 0x0000000803037836 */ /* 0x000fe20000000000 */
[----:B------:R-:W-:-:S02]  /*0850*/  PLOP3.LUT P0, PT, PT, PT, PT, 0x8, 0x80 ;  /* 0x000000000080781c */ /* 0x000fc40003f0e170 */
[----:B------:R-:W-:Y:S02]  /*0860*/  IADD3 R5, PT, PT, R4, R5, R4 ;  /* 0x0000000504057210 */ /* 0x000fe40007ffe004 */
[----:B--2---:R-:W-:-:S04]  /*0870*/  IADD3 R22, PT, PT, R14, R22, R7 ;  /* 0x000000160e167210 */ /* 0x004fc80007ffe007 */
[----:B----4-:R-:W-:-:S04]  /*0880*/  IADD3 R22, PT, PT, R16, R9, R22 ;  /* 0x0000000910167210 */ /* 0x010fc80007ffe016 */
[----:B---3--:R-:W-:-:S04]  /*0890*/  IADD3 R22, PT, PT, R10, R13, R22 ;  /* 0x0000000d0a167210 */ /* 0x008fc80007ffe016 */
[----:B-----5:R-:W-:-:S07]  /*08a0*/  IADD3 R7, PT, PT, R20, R19, R22 ;  /* 0x0000001314077210 */ /* 0x020fce0007ffe016 */
.L_x_12:
[----:B------:R-:W-:Y:S05]  /*08b0*/  BSYNC.RECONVERGENT B3 ;  /* 0x0000000000037941 */ /* 0x000fea0003800200 */
.L_x_11:
[----:B------:R-:W-:-:S13]  /*08c0*/  ISETP.NE.OR P0, PT, R3, RZ, P0 ;  /* 0x000000ff0300720c */ /* 0x000fda0000705670 */
[----:B------:R-:W-:Y:S05]  /*08d0*/  @!P0 BREAK.RELIABLE B0 ;  /* 0x0000000000008942 */ /* 0x000fea0003800100 */
[----:B------:R-:W-:Y:S05]  /*08e0*/  @!P0 BRA `(.L_x_5) ;  /* 0x0000000000448947 */ /* 0x000fea0003800000 */
.L_x_7:
[----:B------:R-:W-:Y:S05]  /*08f0*/  BSYNC.RELIABLE B0 ;  /* 0x0000000000007941 */ /* 0x000fea0003800100 */
.L_x_6:
[----:B------:R-:W0:Y:S02]  /*0900*/  LDC.64 R8, c[0x0][0x380] ;  /* 0x0000e000ff087b82 */ /* 0x000e240000000a00 */
[----:B0-----:R-:W-:-:S04]  /*0910*/  IMAD.WIDE R8, R5, 0x4, R8 ;  /* 0x0000000405087825 */ /* 0x001fc800078e0208 */
[C---:B------:R-:W-:Y:S02]  /*0920*/  IMAD.WIDE R10, R4.reuse, 0x4, R8 ;  /* 0x00000004040a7825 */ /* 0x040fe400078e0208 */
[----:B------:R-:W2:Y:S02]  /*0930*/  LDG.E R8, desc[UR6][R8.64] ;  /* 0x0000000608087981 */ /* 0x000ea4000c1e1900 */
[C---:B------:R-:W-:Y:S02]  /*0940*/  IMAD.WIDE R12, R4.reuse, 0x4, R10 ;  /* 0x00000004040c7825 */ /* 0x040fe400078e020a */
[----:B------:R-:W2:Y:S02]  /*0950*/  LDG.E R10, desc[UR6][R10.64] ;  /* 0x000000060a0a7981 */ /* 0x000ea4000c1e1900 */
[----:B------:R-:W-:Y:S02]  /*0960*/  IMAD.WIDE R14, R4, 0x4, R12 ;  /* 0x00000004040e7825 */ /* 0x000fe400078e020c */
[----:B------:R-:W3:Y:S04]  /*0970*/  LDG.E R12, desc[UR6][R12.64] ;  /* 0x000000060c0c7981 */ /* 0x000ee8000c1e1900 */
[----:B------:R-:W3:Y:S01]  /*0980*/  LDG.E R14, desc[UR6][R14.64] ;  /* 0x000000060e0e7981 */ /* 0x000ee2000c1e1900 */
[----:B------:R-:W-:-:S05]  /*0990*/  VIADD R3, R3, 0x4 ;  /* 0x0000000403037836 */ /* 0x000fca0000000000 */
[----:B------:R-:W-:Y:S02]  /*09a0*/  ISETP.NE.AND P0, PT, R3, RZ, PT ;  /* 0x000000ff0300720c */ /* 0x000fe40003f05270 */
[----:B------:R-:W-:-:S04]  /*09b0*/  IADD3 R5, PT, PT, R4, R5, R4 ;  /* 0x0000000504057210 */ /* 0x000fc80007ffe004 */
[----:B------:R-:W-:Y:S02]  /*09c0*/  IADD3 R5, PT, PT, R4, R5, R4 ;  /* 0x0000000504057210 */ /* 0x000fe40007ffe004 */
[----:B--2---:R-:W-:-:S04]  /*09d0*/  IADD3 R7, PT, PT, R10, R8, R7 ;  /* 0x000000080a077210 */ /* 0x004fc80007ffe007 */
[----:B---3--:R-:W-:Y:S01]  /*09e0*/  IADD3 R7, PT, PT, R14, R12, R7 ;  /* 0x0000000c0e077210 */ /* 0x008fe20007ffe007 */
[----:B------:R-:W-:Y:S06]  /*09f0*/  @P0 BRA `(.L_x_6) ;  /* 0xfffffffc00c00947 */ /* 0x000fec000383ffff */
.L_x_5:
[----:B------:R-:W-:Y:S05]  /*0a00*/  BSYNC.RECONVERGENT B1 ;  /* 0x0000000000017941 */ /* 0x000fea0003800200 */
.L_x_4:
[----:B------:R-:W-:-:S13]  /*0a10*/  ISETP.NE.AND P0, PT, R6, RZ, PT ;  /* 0x000000ff0600720c */ /* 0x000fda0003f05270 */
[----:B------:R-:W-:Y:S05]  /*0a20*/  @!P0 BRA `(.L_x_3) ;  /* 0x0000000000248947 */ /* 0x000fea0003800000 */
[----:B------:R-:W0:Y:S01]  /*0a30*/  LDC.64 R8, c[0x0][0x380] ;  /* 0x0000e000ff087b82 */ /* 0x000e220000000a00 */
[----:B------:R-:W-:-:S07]  /*0a40*/  IMAD.MOV R6, RZ, RZ, -R6 ;  /* 0x000000ffff067224 */ /* 0x000fce00078e0a06 */
.L_x_13:
[----:B0-----:R-:W-:-:S06]  /*0a50*/  IMAD.WIDE R10, R5, 0x4, R8 ;  /* 0x00000004050a7825 */ /* 0x001fcc00078e0208 */
[----:B------:R-:W2:Y:S01]  /*0a60*/  LDG.E R10, desc[UR6][R10.64] ;  /* 0x000000060a0a7981 */ /* 0x000ea2000c1e1900 */
[----:B------:R-:W-:Y:S01]  /*0a70*/  VIADD R6, R6, 0x1 ;  /* 0x0000000106067836 */ /* 0x000fe20000000000 */
[----:B------:R-:W-:-:S04]  /*0a80*/  IADD3 R5, PT, PT, R4, R5, RZ ;  /* 0x0000000504057210 */ /* 0x000fc80007ffe0ff */
[----:B------:R-:W-:Y:S01]  /*0a90*/  ISETP.NE.AND P0, PT, R6, RZ, PT ;  /* 0x000000ff0600720c */ /* 0x000fe20003f05270 */
[----:B--2---:R-:W-:-:S12]  /*0aa0*/  IMAD.IADD R7, R10, 0x1, R7 ;  /* 0x000000010a077824 */ /* 0x004fd800078e0207 */
[----:B------:R-:W-:Y:S05]  /*0ab0*/  @P0 BRA `(.L_x_13) ;  /* 0xfffffffc00e40947 */ /* 0x000fea000383ffff */
.L_x_3:
[----:B------:R-:W-:Y:S05]  /*0ac0*/  BSYNC.RECONVERGENT B2 ;  /* 0x0000000000027941 */ /* 0x000fea0003800200 */
.L_x_2:
[----:B------:R-:W-:Y:S05]  /*0ad0*/  WARPSYNC.ALL ;  /* 0x0000000000007948 */ /* 0x000fea0003800000 */
[----:B------:R-:W0:Y:S01]  /*0ae0*/  S2UR UR5, SR_CgaCtaId ;  /* 0x00000000000579c3 */ /* 0x000e220000008800 */
[----:B------:R-:W-:Y:S02]  /*0af0*/  UMOV UR4, 0x400 ;  /* 0x0000040000047882 */ /* 0x000fe40000000000 */
[----:B0-----:R-:W-:-:S06]  /*0b00*/  ULEA UR4, UR5, UR4, 0x18 ;  /* 0x0000000405047291 */ /* 0x001fcc000f8ec0ff */
[----:B------:R-:W-:-:S05]  /*0b10*/  LEA R4, R2, UR4, 0x2 ;  /* 0x0000000402047c11 */ /* 0x000fca000f8e10ff */
[----:B------:R-:W0:Y:S01]  /*0b20*/  LDCU UR4, c[0x0][0x360] ;  /* 0x00006c00ff0477ac */ /* 0x000e220008000800 */
[----:B------:R1:W-:Y:S01]  /*0b30*/  STS [R4], R7 ;  /* 0x0000000704007388 */ /* 0x0003e20000000800 */
[----:B0-----:R-:W-:Y:S01]  /*0b40*/  UISETP.GE.U32.AND UP0, UPT, UR4, 0x2, UPT ;  /* 0x000000020400788c */ /* 0x001fe2000bf06070 */
[----:B------:R-:W-:Y:S08]  /*0b50*/  BAR.SYNC.DEFER_BLOCKING 0x0 ;  /* 0x0000000000007b1d */ /* 0x000ff00000010000 */
[----:B-1----:R-:W-:Y:S05]  /*0b60*/  BRA.U !UP0, `(.L_x_14) ;  /* 0x00000001083c7547 */ /* 0x002fea000b800000 */
[----:B------:R-:W-:-:S07]  /*0b70*/  IMAD.U32 R3, RZ, RZ, UR4 ;  /* 0x00000004ff037e24 */ /* 0x000fce000f8e00ff */
.L_x_17:
[--C-:B------:R-:W-:Y:S01]  /*0b80*/  IMAD.MOV.U32 R7, RZ, RZ, R3.reuse ;  /* 0x000000ffff077224 */ /* 0x100fe200078e0003 */
[----:B------:R-:W-:Y:S01]  /*0b90*/  SHF.R.U32.HI R3, RZ, 0x1, R3 ;  /* 0x00000001ff037819 */ /* 0x000fe20000011603 */
[----:B------:R-:W-:Y:S03]  /*0ba0*/  BSSY.RECONVERGENT B0, `(.L_x_15) ;  /* 0x0000008000007945 */ /* 0x000fe60003800200 */
[----:B------:R-:W-:-:S13]  /*0bb0*/  ISETP.GE.U32.AND P0, PT, R2, R3, PT ;  /* 0x000000030200720c */ /* 0x000fda0003f06070 */
[----:B0-----:R-:W-:Y:S05]  /*0bc0*/  @P0 BRA `(.L_x_16) ;  /* 0x0000000000140947 */ /* 0x001fea0003800000 */
[----:B------:R-:W-:Y:S01]  /*0bd0*/  IMAD R6, R3, 0x4, R4 ;  /* 0x0000000403067824 */ /* 0x000fe200078e0204 */
[----:B------:R-:W-:Y:S05]  /*0be0*/  LDS R5, [R4] ;  /* 0x0000000004057984 */ /* 0x000fea0000000800 */
[----:B------:R-:W0:Y:S02]  /*0bf0*/  LDS R6, [R6] ;  /* 0x0000000006067984 */ /* 0x000e240000000800 */
[----:B0-----:R-:W-:-:S13]  /*0c00*/  ISETP.GE.AND P0, PT, R5, R6, PT ;  /* 0x000000060500720c */ /* 0x001fda0003f06270 */
[----:B------:R0:W-:Y:S02]  /*0c10*/  @!P0 STS [R4], R6 ;  /* 0x0000000604008388 */ /* 0x0001e40000000800 */
.L_x_16:
[----:B------:R-:W-:Y:S05]  /*0c20*/  BSYNC.RECONVERGENT B0 ;  /* 0x0000000000007941 */ /* 0x000fea0003800200 */
.L_x_15:
[----:B------:R-:W-:Y:S01]  /*0c30*/  BAR.SYNC.DEFER_BLOCKING 0x0 ;  /* 0x0000000000007b1d */ /* 0x000fe20000010000 */
[----:B------:R-:W-:-:S13]  /*0c40*/  ISETP.GT.U32.AND P0, PT, R7, 0x3, PT ;  /* 0x000000030700780c */ /* 0x000fda0003f04070 */
[----:B------:R-:W-:Y:S05]  /*0c50*/  @P0 BRA `(.L_x_17) ;  /* 0xfffffffc00c80947 */ /* 0x000fea000383ffff */
.L_x_14:
[----:B------:R-:W-:-:S13]  /*0c60*/  ISETP.NE.AND P0, PT, R2, RZ, PT ;  /* 0x000000ff0200720c */ /* 0x000fda0003f05270 */
[----:B------:R-:W-:Y:S05]  /*0c70*/  @P0 EXIT ;  /* 0x000000000000094d */ /* 0x000fea0003800000 */
[----:B------:R-:W1:Y:S01]  /*0c80*/  S2UR UR5, SR_CgaCtaId ;  /* 0x00000000000579c3 */ /* 0x000e620000008800 */
[----:B------:R-:W-:-:S07]  /*0c90*/  UMOV UR4, 0x400 ;  /* 0x0000040000047882 */ /* 0x000fce0000000000 */
[----:B------:R-:W2:Y:S01]  /*0ca0*/  LDC.64 R2, c[0x0][0x390] ;  /* 0x0000e400ff027b82 */ /* 0x000ea20000000a00 */
[----:B-1----:R-:W-:Y:S01]  /*0cb0*/  ULEA UR4, UR5, UR4, 0x18 ;  /* 0x0000000405047291 */ /* 0x002fe2000f8ec0ff */
[----:B--2---:R-:W-:-:S08]  /*0cc0*/  IMAD.WIDE.U32 R2, R0, 0x4, R2 ;  /* 0x0000000400027825 */ /* 0x004fd000078e0002 */
[----:B------:R-:W1:Y:S04]  /*0cd0*/  LDS R5, [UR4] ;  /* 0x00000004ff057984 */ /* 0x000e680008000800 */
[----:B-1----:R-:W-:Y:S01]  /*0ce0*/  STG.E desc[UR6][R2.64], R5 ;  /* 0x0000000502007986 */ /* 0x002fe2000c101906 */
[----:B------:R-:W-:Y:S05]  /*0cf0*/  EXIT ;  /* 0x000000000000794d */ /* 0x000fea0003800000 */
.L_x_18:
        /* <DEDUP_REMOVED lines=16> */
.L_x_21:


//--------------------- .nv.shared.reserved.0     --------------------------
	.section	.nv.shared.reserved.0,"aw",@nobits
	.weak		__nv_reservedSMEM_offset_0_alias
	.size		__nv_reservedSMEM_offset_0_alias, 0, 64
	.other		__nv_reservedSMEM_offset_0_alias,@"STO_CUDA_RESERVED_SHARED STV_DEFAULT"
__nv_reservedSMEM_offset_0_alias:
	.zero		0
	.zero		64


//--------------------- .nv.shared._Z14kernel_findMaxPKiiPi --------------------------
	.section	.nv.shared._Z14kernel_findMaxPKiiPi,"aw",@nobits
	.sectionflags	@""
	.align	4
.nv.shared._Z14kernel_findMaxPKiiPi:
	.zero		5120


//--------------------- .nv.constant0._Z20kernel_outputToArrayPiS_i --------------------------
	.section	.nv.constant0._Z20kernel_outputToArrayPiS_i,"a",@progbits
	.sectionflags	@""
	.align	4
.nv.constant0._Z20kernel_outputToArrayPiS_i:
	.zero		916


//--------------------- .nv.constant0._Z16kernel_countSortPiS_ii --------------------------
	.section	.nv.constant0._Z16kernel_countSortPiS_ii,"a",@progbits
	.sectionflags	@""
	.align	4
.nv.constant0._Z16kernel_countSortPiS_ii:
	.zero		920


//--------------------- .nv.constant0._Z14kernel_findMaxPKiiPi --------------------------
	.section	.nv.constant0._Z14kernel_findMaxPKiiPi,"a",@progbits
	.sectionflags	@""
	.align	4
.nv.constant0._Z14kernel_findMaxPKiiPi:
	.zero		920


//--------------------- SYMBOLS --------------------------

	.type		.nv.reservedSmem.offset0,@object
	.size		.nv.reservedSmem.offset0,0x4
	.type		.nv.reservedSmem.cap,@object
	.size		.nv.reservedSmem.cap,0x4
